//
// Generated by NVIDIA NVVM Compiler
//
// Compiler Build ID: CL-36424714
// Cuda compilation tools, release 13.0, V13.0.88
// Based on NVVM 20.0.0
//

.version 9.0
.target sm_100
.address_size 64

	// .globl	_Z16kernelCallingPTXPiS_S_S_i

.visible .entry _Z16kernelCallingPTXPiS_S_S_i(
	.param .u64 .ptr .align 1 _Z16kernelCallingPTXPiS_S_S_i_param_0,
	.param .u64 .ptr .align 1 _Z16kernelCallingPTXPiS_S_S_i_param_1,
	.param .u64 .ptr .align 1 _Z16kernelCallingPTXPiS_S_S_i_param_2,
	.param .u64 .ptr .align 1 _Z16kernelCallingPTXPiS_S_S_i_param_3,
	.param .u32 _Z16kernelCallingPTXPiS_S_S_i_param_4
)
{
	.reg .pred 	%p<7>;
	.reg .b32 	%r<26>;
	.reg .b64 	%rd<26>;

	ld.param.u64 	%rd5, [_Z16kernelCallingPTXPiS_S_S_i_param_0];
	ld.param.u64 	%rd6, [_Z16kernelCallingPTXPiS_S_S_i_param_1];
	ld.param.u64 	%rd4, [_Z16kernelCallingPTXPiS_S_S_i_param_2];
	ld.param.u64 	%rd7, [_Z16kernelCallingPTXPiS_S_S_i_param_3];
	ld.param.u32 	%r2, [_Z16kernelCallingPTXPiS_S_S_i_param_4];
	cvta.to.global.u64 	%rd1, %rd7;
	cvta.to.global.u64 	%rd2, %rd6;
	cvta.to.global.u64 	%rd3, %rd5;
	mov.u32 	%r3, %ctaid.x;
	mov.u32 	%r4, %ntid.x;
	mov.u32 	%r5, %tid.x;
	mad.lo.s32 	%r1, %r3, %r4, %r5;
	setp.ge.s32 	%p1, %r1, %r2;
	@%p1 bra 	$L__BB0_10;
	shr.s32 	%r7, %r1, 31;
	shr.u32 	%r8, %r7, 30;
	add.s32 	%r9, %r1, %r8;
	and.b32  	%r10, %r9, -4;
	sub.s32 	%r6, %r1, %r10;
	setp.gt.s32 	%p2, %r6, 1;
	@%p2 bra 	$L__BB0_5;
	setp.eq.s32 	%p5, %r6, 0;
	@%p5 bra 	$L__BB0_8;
	setp.eq.s32 	%p6, %r6, 1;
	@%p6 bra 	$L__BB0_4;
	bra.uni 	$L__BB0_10;
$L__BB0_4:
	mul.wide.s32 	%rd18, %r1, 4;
	add.s64 	%rd19, %rd3, %rd18;
	ld.global.u32 	%r21, [%rd19];
	add.s64 	%rd20, %rd2, %rd18;
	ld.global.u32 	%r22, [%rd20];
	// begin inline asm
	mul.lo.s32 %r20, %r21, %r22;
	// end inline asm
	add.s64 	%rd21, %rd1, %rd18;
	st.global.u32 	[%rd21], %r20;
	bra.uni 	$L__BB0_10;
$L__BB0_5:
	setp.eq.s32 	%p3, %r6, 2;
	@%p3 bra 	$L__BB0_9;
	setp.eq.s32 	%p4, %r6, 3;
	@%p4 bra 	$L__BB0_7;
	bra.uni 	$L__BB0_10;
$L__BB0_7:
	mul.wide.s32 	%rd8, %r1, 4;
	add.s64 	%rd9, %rd3, %rd8;
	ld.global.u32 	%r14, [%rd9];
	add.s64 	%rd10, %rd2, %rd8;
	ld.global.u32 	%r15, [%rd10];
	cvta.to.global.u64 	%rd11, %rd4;
	add.s64 	%rd12, %rd11, %rd8;
	ld.global.u32 	%r16, [%rd12];
	// begin inline asm
	add.s32 %r11, %r14, %r15;
	mul.lo.s32 %r12, %r11, %r16;
	sub.s32 %r13, %r12, %r14;
	// end inline asm
	add.s64 	%rd13, %rd1, %rd8;
	st.global.u32 	[%rd13], %r13;
	bra.uni 	$L__BB0_10;
$L__BB0_8:
	mul.wide.s32 	%rd22, %r1, 4;
	add.s64 	%rd23, %rd3, %rd22;
	ld.global.u32 	%r24, [%rd23];
	add.s64 	%rd24, %rd2, %rd22;
	ld.global.u32 	%r25, [%rd24];
	// begin inline asm
	add.s32 %r23, %r24, %r25;
	// end inline asm
	add.s64 	%rd25, %rd1, %rd22;
	st.global.u32 	[%rd25], %r23;
	bra.uni 	$L__BB0_10;
$L__BB0_9:
	mul.wide.s32 	%rd14, %r1, 4;
	add.s64 	%rd15, %rd3, %rd14;
	ld.global.u32 	%r18, [%rd15];
	add.s64 	%rd16, %rd2, %rd14;
	ld.global.u32 	%r19, [%rd16];
	// begin inline asm
	sub.s32 %r17, %r18, %r19;
	// end inline asm
	add.s64 	%rd17, %rd1, %rd14;
	st.global.u32 	[%rd17], %r17;
$L__BB0_10:
	ret;

}
	// .globl	_Z15nestedPTXKernelPiS_i
.visible .entry _Z15nestedPTXKernelPiS_i(
	.param .u64 .ptr .align 1 _Z15nestedPTXKernelPiS_i_param_0,
	.param .u64 .ptr .align 1 _Z15nestedPTXKernelPiS_i_param_1,
	.param .u32 _Z15nestedPTXKernelPiS_i_param_2
)
{
	.reg .pred 	%p<2>;
	.reg .b32 	%r<15>;
	.reg .b64 	%rd<8>;

	ld.param.u64 	%rd1, [_Z15nestedPTXKernelPiS_i_param_0];
	ld.param.u64 	%rd2, [_Z15nestedPTXKernelPiS_i_param_1];
	ld.param.u32 	%r2, [_Z15nestedPTXKernelPiS_i_param_2];
	mov.u32 	%r3, %ctaid.x;
	mov.u32 	%r4, %ntid.x;
	mov.u32 	%r5, %tid.x;
	mad.lo.s32 	%r1, %r3, %r4, %r5;
	setp.ge.s32 	%p1, %r1, %r2;
	@%p1 bra 	$L__BB1_2;
	cvta.to.global.u64 	%rd3, %rd1;
	cvta.to.global.u64 	%rd4, %rd2;
	mul.wide.s32 	%rd5, %r1, 4;
	add.s64 	%rd6, %rd3, %rd5;
	ld.global.u32 	%r7, [%rd6];
	add.s32 	%r8, %r7, 1;
	// begin inline asm
	add.s32 %r6, %r7, %r8;
	// end inline asm
	mov.b32 	%r11, 2;
	// begin inline asm
	mul.lo.s32 %r9, %r6, %r11;
	// end inline asm
	// begin inline asm
	sub.s32 %r12, %r9, %r7;
	// end inline asm
	add.s64 	%rd7, %rd4, %rd5;
	st.global.u32 	[%rd7], %r12;
$L__BB1_2:
	ret;

}


// ===== COMPILED SASS (sm_100) =====

	.target	sm_100

	.elftype	@"ET_EXEC"


//--------------------- .note.nv.tkinfo           --------------------------
	.section	.note.nv.tkinfo,"",@"SHT_NOTE"
	.sectionflags	@"SHF_NOTE_NV_TKINFO"
	.tkinfo
        /*0018*/ 	.word	0x00000002
        /*0030*/ 	.string	""
        /*0030*/ 	.string	"ptxas"
        /*0030*/ 	.string	"Cuda compilation tools, release 13.0, V13.0.88"
        /*0030*/ 	.string	"Build cuda_13.0.r13.0/compiler.36424714_0"
        /*0030*/ 	.string	"-arch sm_100 -m 64 "



//--------------------- .note.nv.cuinfo           --------------------------
	.section	.note.nv.cuinfo,"",@"SHT_NOTE"
	.sectionflags	@"SHF_NOTE_NV_CUINFO"
        /*0018*/ 	.short	0x0002
        /*001a*/ 	.short	0x0064
        /*001c*/ 	.short	0x0082
	.zero		2


//--------------------- .nv.info                  --------------------------
	.section	.nv.info,"",@"SHT_CUDA_INFO"
	.align	4


	//----- nvinfo : EIATTR_REGCOUNT
	.align		4
        /*0000*/ 	.byte	0x04, 0x2f
        /*0002*/ 	.short	(.L_1 - .L_0)
	.align		4
.L_0:
        /*0004*/ 	.word	index@(_Z16kernelCallingPTXPiS_S_S_i)
        /*0008*/ 	.word	0x0000000e


	//----- nvinfo : EIATTR_FRAME_SIZE
	.align		4
.L_1:
        /*000c*/ 	.byte	0x04, 0x11
        /*000e*/ 	.short	(.L_3 - .L_2)
	.align		4
.L_2:
        /*0010*/ 	.word	index@(_Z16kernelCallingPTXPiS_S_S_i)
        /*0014*/ 	.word	0x00000000


	//----- nvinfo : EIATTR_REGCOUNT
	.align		4
.L_3:
        /*0018*/ 	.byte	0x04, 0x2f
        /*001a*/ 	.short	(.L_5 - .L_4)
	.align		4
.L_4:
        /*001c*/ 	.word	index@(_Z15nestedPTXKernelPiS_i)
        /*0020*/ 	.word	0x0000000c


	//----- nvinfo : EIATTR_FRAME_SIZE
	.align		4
.L_5:
        /*0024*/ 	.byte	0x04, 0x11
        /*0026*/ 	.short	(.L_7 - .L_6)
	.align		4
.L_6:
        /*0028*/ 	.word	index@(_Z15nestedPTXKernelPiS_i)
        /*002c*/ 	.word	0x00000000


	//----- nvinfo : EIATTR_MIN_STACK_SIZE
	.align		4
.L_7:
        /*0030*/ 	.byte	0x04, 0x12
        /*0032*/ 	.short	(.L_9 - .L_8)
	.align		4
.L_8:
        /*0034*/ 	.word	index@(_Z15nestedPTXKernelPiS_i)
        /*0038*/ 	.word	0x00000000


	//----- nvinfo : EIATTR_MIN_STACK_SIZE
	.align		4
.L_9:
        /*003c*/ 	.byte	0x04, 0x12
        /*003e*/ 	.short	(.L_11 - .L_10)
	.align		4
.L_10:
        /*0040*/ 	.word	index@(_Z16kernelCallingPTXPiS_S_S_i)
        /*0044*/ 	.word	0x00000000
.L_11:


//--------------------- .nv.compat                --------------------------
	.section	.nv.compat,"",@"SHT_CUDA_COMPAT_INFO"
	.align	4
        /*0000*/ 	.byte	0x02, 0x09, 0x00, 0x00, 0x02, 0x02, 0x01, 0x00, 0x02, 0x05, 0x05, 0x00, 0x03, 0x07, 0x01, 0x01
        /*0010*/ 	.byte	0x02, 0x03, 0x00, 0x00, 0x02, 0x06, 0x01, 0x00, 0x04, 0x0b, 0x08, 0x00, 0x09, 0x00, 0x00, 0x00
        /*0020*/ 	.byte	0x00, 0x00, 0x00, 0x00


//--------------------- .nv.info._Z15nestedPTXKernelPiS_i --------------------------
	.section	.nv.info._Z15nestedPTXKernelPiS_i,"",@"SHT_CUDA_INFO"
	.sectionflags	@""
	.align	4


	//----- nvinfo : EIATTR_CUDA_API_VERSION
	.align		4
        /*0000*/ 	.byte	0x04, 0x37
        /*0002*/ 	.short	(.L_13 - .L_12)
.L_12:
        /*0004*/ 	.word	0x00000082


	//----- nvinfo : EIATTR_KPARAM_INFO
	.align		4
.L_13:
        /*0008*/ 	.byte	0x04, 0x17
        /*000a*/ 	.short	(.L_15 - .L_14)
.L_14:
        /*000c*/ 	.word	0x00000000
        /*0010*/ 	.short	0x0002
        /*0012*/ 	.short	0x0010
        /*0014*/ 	.byte	0x00, 0xf0, 0x11, 0x00


	//----- nvinfo : EIATTR_KPARAM_INFO
	.align		4
.L_15:
        /*0018*/ 	.byte	0x04, 0x17
        /*001a*/ 	.short	(.L_17 - .L_16)
.L_16:
        /*001c*/ 	.word	0x00000000
        /*0020*/ 	.short	0x0001
        /*0022*/ 	.short	0x0008
        /*0024*/ 	.byte	0x00, 0xf5, 0x21, 0x00


	//----- nvinfo : EIATTR_KPARAM_INFO
	.align		4
.L_17:
        /*0028*/ 	.byte	0x04, 0x17
        /*002a*/ 	.short	(.L_19 - .L_18)
.L_18:
        /*002c*/ 	.word	0x00000000
        /*0030*/ 	.short	0x0000
        /*0032*/ 	.short	0x0000
        /*0034*/ 	.byte	0x00, 0xf5, 0x21, 0x00


	//----- nvinfo : EIATTR_SPARSE_MMA_MASK
	.align		4
.L_19:
        /*0038*/ 	.byte	0x03, 0x50
        /*003a*/ 	.short	0x0000


	//----- nvinfo : EIATTR_MAXREG_COUNT
	.align		4
        /*003c*/ 	.byte	0x03, 0x1b
        /*003e*/ 	.short	0x00ff


	//----- nvinfo : EIATTR_MERCURY_ISA_VERSION
	.align		4
        /*0040*/ 	.byte	0x03, 0x5f
        /*0042*/ 	.short	0x0101


	//----- nvinfo : EIATTR_VRC_CTA_INIT_COUNT
	.align		4
        /*0044*/ 	.byte	0x02, 0x4a
	.zero		1
	.zero		1


	//----- nvinfo : EIATTR_EXIT_INSTR_OFFSETS
	.align		4
        /*0048*/ 	.byte	0x04, 0x1c
        /*004a*/ 	.short	(.L_21 - .L_20)


	//   ....[0]....
.L_20:
        /*004c*/ 	.word	0x00000070


	//   ....[1]....
        /*0050*/ 	.word	0x00000110


	//----- nvinfo : EIATTR_CBANK_PARAM_SIZE
	.align		4
.L_21:
        /*0054*/ 	.byte	0x03, 0x19
        /*0056*/ 	.short	0x0014


	//----- nvinfo : EIATTR_PARAM_CBANK
	.align		4
        /*0058*/ 	.byte	0x04, 0x0a
        /*005a*/ 	.short	(.L_23 - .L_22)
	.align		4
.L_22:
        /*005c*/ 	.word	index@(.nv.constant0._Z15nestedPTXKernelPiS_i)
        /*0060*/ 	.short	0x0380
        /*0062*/ 	.short	0x0014


	//----- nvinfo : EIATTR_SW_WAR
	.align		4
.L_23:
        /*0064*/ 	.byte	0x04, 0x36
        /*0066*/ 	.short	(.L_25 - .L_24)
.L_24:
        /*0068*/ 	.word	0x00000008
.L_25:


//--------------------- .nv.info._Z16kernelCallingPTXPiS_S_S_i --------------------------
	.section	.nv.info._Z16kernelCallingPTXPiS_S_S_i,"",@"SHT_CUDA_INFO"
	.sectionflags	@""
	.align	4


	//----- nvinfo : EIATTR_CUDA_API_VERSION
	.align		4
        /*0000*/ 	.byte	0x04, 0x37
        /*0002*/ 	.short	(.L_27 - .L_26)
.L_26:
        /*0004*/ 	.word	0x00000082


	//----- nvinfo : EIATTR_KPARAM_INFO
	.align		4
.L_27:
        /*0008*/ 	.byte	0x04, 0x17
        /*000a*/ 	.short	(.L_29 - .L_28)
.L_28:
        /*000c*/ 	.word	0x00000000
        /*0010*/ 	.short	0x0004
        /*0012*/ 	.short	0x0020
        /*0014*/ 	.byte	0x00, 0xf0, 0x11, 0x00


	//----- nvinfo : EIATTR_KPARAM_INFO
	.align		4
.L_29:
        /*0018*/ 	.byte	0x04, 0x17
        /*001a*/ 	.short	(.L_31 - .L_30)
.L_30:
        /*001c*/ 	.word	0x00000000
        /*0020*/ 	.short	0x0003
        /*0022*/ 	.short	0x0018
        /*0024*/ 	.byte	0x00, 0xf5, 0x21, 0x00


	//----- nvinfo : EIATTR_KPARAM_INFO
	.align		4
.L_31:
        /*0028*/ 	.byte	0x04, 0x17
        /*002a*/ 	.short	(.L_33 - .L_32)
.L_32:
        /*002c*/ 	.word	0x00000000
        /*0030*/ 	.short	0x0002
        /*0032*/ 	.short	0x0010
        /*0034*/ 	.byte	0x00, 0xf5, 0x21, 0x00


	//----- nvinfo : EIATTR_KPARAM_INFO
	.align		4
.L_33:
        /*0038*/ 	.byte	0x04, 0x17
        /*003a*/ 	.short	(.L_35 - .L_34)
.L_34:
        /*003c*/ 	.word	0x00000000
        /*0040*/ 	.short	0x0001
        /*0042*/ 	.short	0x0008
        /*0044*/ 	.byte	0x00, 0xf5, 0x21, 0x00


	//----- nvinfo : EIATTR_KPARAM_INFO
	.align		4
.L_35:
        /*0048*/ 	.byte	0x04, 0x17
        /*004a*/ 	.short	(.L_37 - .L_36)
.L_36:
        /*004c*/ 	.word	0x00000000
        /*0050*/ 	.short	0x0000
        /*0052*/ 	.short	0x0000
        /*0054*/ 	.byte	0x00, 0xf5, 0x21, 0x00


	//----- nvinfo : EIATTR_SPARSE_MMA_MASK
	.align		4
.L_37:
        /*0058*/ 	.byte	0x03, 0x50
        /*005a*/ 	.short	0x0000


	//----- nvinfo : EIATTR_MAXREG_COUNT
	.align		4
        /*005c*/ 	.byte	0x03, 0x1b
        /*005e*/ 	.short	0x00ff


	//----- nvinfo : EIATTR_MERCURY_ISA_VERSION
	.align		4
        /*0060*/ 	.byte	0x03, 0x5f
        /*0062*/ 	.short	0x0101


	//----- nvinfo : EIATTR_VRC_CTA_INIT_COUNT
	.align		4
        /*0064*/ 	.byte	0x02, 0x4a
	.zero		1
	.zero		1


	//----- nvinfo : EIATTR_EXIT_INSTR_OFFSETS
	.align		4
        /*0068*/ 	.byte	0x04, 0x1c
        /*006a*/ 	.short	(.L_39 - .L_38)


	//   ....[0]....
.L_38:
        /*006c*/ 	.word	0x00000070


	//   ....[1]....
        /*0070*/ 	.word	0x000001f0


	//   ....[2]....
        /*0074*/ 	.word	0x000002a0


	//   ....[3]....
        /*0078*/ 	.word	0x000003f0


	//   ....[4]....
        /*007c*/ 	.word	0x000004b0


	//----- nvinfo : EIATTR_INDIRECT_BRANCH_TARGETS
	.align		4
.L_39:
        /*0080*/ 	.byte	0x04, 0x34
        /*0082*/ 	.short	(.L_41 - .L_40)


	//   ....[0]....
.L_40:
        /*0084*/ 	.word	.L_x_4@srel
        /*0088*/ 	.short	0x0
        /*008a*/ 	.short	0x0
        /*008c*/ 	.word	0x3
        /*0090*/ 	.word	.L_x_5@srel
        /*0094*/ 	.word	.L_x_6@srel
        /*0098*/ 	.word	.L_x_7@srel


	//   ....[1]....
        /*009c*/ 	.word	.L_x_8@srel
        /*00a0*/ 	.short	0x0
        /*00a2*/ 	.short	0x0
        /*00a4*/ 	.word	0x3
        /*00a8*/ 	.word	.L_x_9@srel
        /*00ac*/ 	.word	.L_x_10@srel
        /*00b0*/ 	.word	.L_x_7@srel


	//----- nvinfo : EIATTR_CRS_STACK_SIZE
	.align		4
.L_41:
        /*00b4*/ 	.byte	0x04, 0x1e
        /*00b6*/ 	.short	(.L_43 - .L_42)
.L_42:
        /*00b8*/ 	.word	0x00000000


	//----- nvinfo : EIATTR_CBANK_PARAM_SIZE
	.align		4
.L_43:
        /*00bc*/ 	.byte	0x03, 0x19
        /*00be*/ 	.short	0x0024


	//----- nvinfo : EIATTR_PARAM_CBANK
	.align		4
        /*00c0*/ 	.byte	0x04, 0x0a
        /*00c2*/ 	.short	(.L_45 - .L_44)
	.align		4
.L_44:
        /*00c4*/ 	.word	index@(.nv.constant0._Z16kernelCallingPTXPiS_S_S_i)
        /*00c8*/ 	.short	0x0380
        /*00ca*/ 	.short	0x0024


	//----- nvinfo : EIATTR_SW_WAR
	.align		4
.L_45:
        /*00cc*/ 	.byte	0x04, 0x36
        /*00ce*/ 	.short	(.L_47 - .L_46)
.L_46:
        /*00d0*/ 	.word	0x00000008
.L_47:


//--------------------- .nv.callgraph             --------------------------
	.section	.nv.callgraph,"",@"SHT_CUDA_CALLGRAPH"
	.align	4
	.sectionentsize	8
	.align		4
        /*0000*/ 	.word	0x00000000
	.align		4
        /*0004*/ 	.word	0xffffffff
	.align		4
        /*0008*/ 	.word	0x00000000
	.align		4
        /*000c*/ 	.word	0xfffffffe
	.align		4
        /*0010*/ 	.word	0x00000000
	.align		4
        /*0014*/ 	.word	0xfffffffd
	.align		4
        /*0018*/ 	.word	0x00000000
	.align		4
        /*001c*/ 	.word	0xfffffffc


//--------------------- .nv.constant2._Z16kernelCallingPTXPiS_S_S_i --------------------------
	.section	.nv.constant2._Z16kernelCallingPTXPiS_S_S_i,"a",@progbits
	.sectionflags	@""
	.align	4
.nv.constant2._Z16kernelCallingPTXPiS_S_S_i:
        /*0000*/ 	.byte	0x00, 0x02, 0x00, 0x00, 0x50, 0x01, 0x00, 0x00, 0xa0, 0x04, 0x00, 0x00, 0x00, 0x04, 0x00, 0x00
        /*0010*/ 	.byte	0x10, 0x03, 0x00, 0x00, 0xa0, 0x04, 0x00, 0x00


//--------------------- .text._Z15nestedPTXKernelPiS_i --------------------------
	.section	.text._Z15nestedPTXKernelPiS_i,"ax",@progbits
	.align	128
        .global         _Z15nestedPTXKernelPiS_i
        .type           _Z15nestedPTXKernelPiS_i,@function
        .size           _Z15nestedPTXKernelPiS_i,(.L_x_12 - _Z15nestedPTXKernelPiS_i)
        .other          _Z15nestedPTXKernelPiS_i,@"STO_CUDA_ENTRY STV_DEFAULT"
_Z15nestedPTXKernelPiS_i:
.text._Z15nestedPTXKernelPiS_i:
[----:B------:R-:W-:Y:S01]  /*0000*/  LDC R1, c[0x0][0x37c] ;  /* 0x0000df00ff017b82 */ /* 0x000fe20000000800 */
[----:B------:R-:W0:Y:S07]  /*0010*/  S2R R0, SR_TID.X ;  /* 0x0000000000007919 */ /* 0x000e2e0000002100 */
[----:B------:R-:W0:Y:S01]  /*0020*/  S2UR UR4, SR_CTAID.X ;  /* 0x00000000000479c3 */ /* 0x000e220000002500 */
[----:B------:R-:W1:Y:S07]  /*0030*/  LDCU UR5, c[0x0][0x390] ;  /* 0x00007200ff0577ac */ /* 0x000e6e0008000800 */
[----:B------:R-:W0:Y:S02]  /*0040*/  LDC R7, c[0x0][0x360] ;  /* 0x0000d800ff077b82 */ /* 0x000e240000000800 */
[----:B0-----:R-:W-:-:S05]  /*0050*/  IMAD R7, R7, UR4, R0 ;  /* 0x0000000407077c24 */ /* 0x001fca000f8e0200 */
[----:B-1----:R-:W-:-:S13]  /*0060*/  ISETP.GE.AND P0, PT, R7, UR5, PT ;  /* 0x0000000507007c0c */ /* 0x002fda000bf06270 */
[----:B------:R-:W-:Y:S05]  /*0070*/  @P0 EXIT ;  /* 0x000000000000094d */ /* 0x000fea0003800000 */
[----:B------:R-:W0:Y:S01]  /*0080*/  LDC.64 R2, c[0x0][0x380] ;  /* 0x0000e000ff027b82 */ /* 0x000e220000000a00 */
[----:B------:R-:W1:Y:S07]  /*0090*/  LDCU.64 UR4, c[0x0][0x358] ;  /* 0x00006b00ff0477ac */ /* 0x000e6e0008000a00 */
[----:B------:R-:W2:Y:S01]  /*00a0*/  LDC.64 R4, c[0x0][0x388] ;  /* 0x0000e200ff047b82 */ /* 0x000ea20000000a00 */
[----:B0-----:R-:W-:-:S06]  /*00b0*/  IMAD.WIDE R2, R7, 0x4, R2 ;  /* 0x0000000407027825 */ /* 0x001fcc00078e0202 */
[----:B-1----:R-:W3:Y:S01]  /*00c0*/  LDG.E R2, desc[UR4][R2.64] ;  /* 0x0000000402027981 */ /* 0x002ee2000c1e1900 */
[----:B--2---:R-:W-:Y:S01]  /*00d0*/  IMAD.WIDE R4, R7, 0x4, R4 ;  /* 0x0000000407047825 */ /* 0x004fe200078e0204 */
[----:B---3--:R-:W-:-:S04]  /*00e0*/  IADD3 R9, PT, PT, R2, 0x1, R2 ;  /* 0x0000000102097810 */ /* 0x008fc80007ffe002 */
[----:B------:R-:W-:-:S05]  /*00f0*/  LEA R9, R9, -R2, 0x1 ;  /* 0x8000000209097211 */ /* 0x000fca00078e08ff */
[----:B------:R-:W-:Y:S01]  /*0100*/  STG.E desc[UR4][R4.64], R9 ;  /* 0x0000000904007986 */ /* 0x000fe2000c101904 */
[----:B------:R-:W-:Y:S05]  /*0110*/  EXIT ;  /* 0x000000000000794d */ /* 0x000fea0003800000 */
.L_x_0:
[----:B------:R-:W-:-:S00]  /*0120*/  BRA `(.L_x_0) ;  /* 0xfffffffc00fc7947 */ /* 0x000fc0000383ffff */
[----:B------:R-:W-:-:S00]  /*0130*/  NOP ;  /* 0x0000000000007918 */ /* 0x000fc00000000000 */
        /* <DEDUP_REMOVED lines=12> */
.L_x_12:


//--------------------- .text._Z16kernelCallingPTXPiS_S_S_i --------------------------
	.section	.text._Z16kernelCallingPTXPiS_S_S_i,"ax",@progbits
	.align	128
        .global         _Z16kernelCallingPTXPiS_S_S_i
        .type           _Z16kernelCallingPTXPiS_S_S_i,@function
        .size           _Z16kernelCallingPTXPiS_S_S_i,(.L_x_13 - _Z16kernelCallingPTXPiS_S_S_i)
        .other          _Z16kernelCallingPTXPiS_S_S_i,@"STO_CUDA_ENTRY STV_DEFAULT"
_Z16kernelCallingPTXPiS_S_S_i:
.text._Z16kernelCallingPTXPiS_S_S_i:
        /* <DEDUP_REMOVED lines=8> */
[----:B------:R-:W-:Y:S01]  /*0080*/  SHF.R.S32.HI R3, RZ, 0x1f, R0 ;  /* 0x0000001fff037819 */ /* 0x000fe20000011400 */
[----:B------:R-:W0:Y:S01]  /*0090*/  LDCU.64 UR4, c[0x0][0x358] ;  /* 0x00006b00ff0477ac */ /* 0x000e220008000a00 */
[----:B------:R-:W-:Y:S02]  /*00a0*/  BSSY.RECONVERGENT B0, `(.L_x_1) ;  /* 0x0000040000007945 */ /* 0x000fe40003800200 */
[----:B------:R-:W-:-:S04]  /*00b0*/  LEA.HI R3, R3, R0, RZ, 0x2 ;  /* 0x0000000003037211 */ /* 0x000fc800078f10ff */
[----:B------:R-:W-:-:S04]  /*00c0*/  LOP3.LUT R3, R3, 0xfffffffc, RZ, 0xc0, !PT ;  /* 0xfffffffc03037812 */ /* 0x000fc800078ec0ff */
[----:B------:R-:W-:-:S04]  /*00d0*/  IADD3 R3, PT, PT, R0, -R3, RZ ;  /* 0x8000000300037210 */ /* 0x000fc80007ffe0ff */
[----:B------:R-:W-:-:S13]  /*00e0*/  ISETP.GT.AND P0, PT, R3, 0x1, PT ;  /* 0x000000010300780c */ /* 0x000fda0003f04270 */
[----:B0-----:R-:W-:Y:S05]  /*00f0*/  @P0 BRA `(.L_x_2) ;  /* 0x00000000006c0947 */ /* 0x001fea0003800000 */
[----:B------:R-:W-:-:S04]  /*0100*/  VIMNMX.U32 R3, PT, PT, R3, 0x2, PT ;  /* 0x0000000203037848 */ /* 0x000fc80003fe0000 */
[----:B------:R-:W-:-:S04]  /*0110*/  SHF.L.U32 R4, R3, 0x2, RZ ;  /* 0x0000000203047819 */ /* 0x000fc800000006ff */
[----:B------:R-:W0:Y:S02]  /*0120*/  LDC R2, c[0x2][R4] ;  /* 0x0080000004027b82 */ /* 0x000e240000000800 */
[----:B0-----:R-:W-:-:S04]  /*0130*/  SHF.R.S32.HI R3, RZ, 0x1f, R2 ;  /* 0x0000001fff037819 */ /* 0x001fc80000011402 */
.L_x_4:
[----:B------:R-:W-:Y:S05]  /*0140*/  BRX R2 -0x150                               (*"BRANCH_TARGETS .L_x_5,.L_x_6,.L_x_7"*) ;  /* 0xfffffffc02ac7949 */ /* 0x000fea000383ffff */
.L_x_6:
[----:B------:R-:W0:Y:S08]  /*0150*/  LDC.64 R2, c[0x0][0x380] ;  /* 0x0000e000ff027b82 */ /* 0x000e300000000a00 */
[----:B------:R-:W1:Y:S08]  /*0160*/  LDC.64 R4, c[0x0][0x388] ;  /* 0x0000e200ff047b82 */ /* 0x000e700000000a00 */
[----:B------:R-:W2:Y:S01]  /*0170*/  LDC.64 R6, c[0x0][0x398] ;  /* 0x0000e600ff067b82 */ /* 0x000ea20000000a00 */
[----:B0-----:R-:W-:-:S06]  /*0180*/  IMAD.WIDE R2, R0, 0x4, R2 ;  /* 0x0000000400027825 */ /* 0x001fcc00078e0202 */
[----:B------:R-:W3:Y:S01]  /*0190*/  LDG.E R2, desc[UR4][R2.64] ;  /* 0x0000000402027981 */ /* 0x000ee2000c1e1900 */
[----:B-1----:R-:W-:-:S06]  /*01a0*/  IMAD.WIDE R4, R0, 0x4, R4 ;  /* 0x0000000400047825 */ /* 0x002fcc00078e0204 */
[----:B------:R-:W3:Y:S01]  /*01b0*/  LDG.E R5, desc[UR4][R4.64] ;  /* 0x0000000404057981 */ /* 0x000ee2000c1e1900 */
[----:B--2---:R-:W-:-:S04]  /*01c0*/  IMAD.WIDE R6, R0, 0x4, R6 ;  /* 0x0000000400067825 */ /* 0x004fc800078e0206 */
[----:B---3--:R-:W-:-:S05]  /*01d0*/  IMAD R9, R2, R5, RZ ;  /* 0x0000000502097224 */ /* 0x008fca00078e02ff */
[----:B------:R-:W-:Y:S01]  /*01e0*/  STG.E desc[UR4][R6.64], R9 ;  /* 0x0000000906007986 */ /* 0x000fe2000c101904 */
[----:B------:R-:W-:Y:S05]  /*01f0*/  EXIT ;  /* 0x000000000000794d */ /* 0x000fea0003800000 */
.L_x_5:
[----:B------:R-:W0:Y:S08]  /*0200*/  LDC.64 R2, c[0x0][0x380] ;  /* 0x0000e000ff027b82 */ /* 0x000e300000000a00 */
[----:B------:R-:W1:Y:S08]  /*0210*/  LDC.64 R4, c[0x0][0x388] ;  /* 0x0000e200ff047b82 */ /* 0x000e700000000a00 */
[----:B------:R-:W2:Y:S01]  /*0220*/  LDC.64 R6, c[0x0][0x398] ;  /* 0x0000e600ff067b82 */ /* 0x000ea20000000a00 */
[----:B0-----:R-:W-:-:S06]  /*0230*/  IMAD.WIDE R2, R0, 0x4, R2 ;  /* 0x0000000400027825 */ /* 0x001fcc00078e0202 */
[----:B------:R-:W3:Y:S01]  /*0240*/  LDG.E R2, desc[UR4][R2.64] ;  /* 0x0000000402027981 */ /* 0x000ee2000c1e1900 */
[----:B-1----:R-:W-:-:S06]  /*0250*/  IMAD.WIDE R4, R0, 0x4, R4 ;  /* 0x0000000400047825 */ /* 0x002fcc00078e0204 */
[----:B------:R-:W3:Y:S01]  /*0260*/  LDG.E R5, desc[UR4][R4.64] ;  /* 0x0000000404057981 */ /* 0x000ee2000c1e1900 */
[----:B--2---:R-:W-:Y:S01]  /*0270*/  IMAD.WIDE R6, R0, 0x4, R6 ;  /* 0x0000000400067825 */ /* 0x004fe200078e0206 */
[----:B---3--:R-:W-:-:S05]  /*0280*/  IADD3 R9, PT, PT, R2, R5, RZ ;  /* 0x0000000502097210 */ /* 0x008fca0007ffe0ff */
[----:B------:R-:W-:Y:S01]  /*0290*/  STG.E desc[UR4][R6.64], R9 ;  /* 0x0000000906007986 */ /* 0x000fe2000c101904 */
[----:B------:R-:W-:Y:S05]  /*02a0*/  EXIT ;  /* 0x000000000000794d */ /* 0x000fea0003800000 */
.L_x_2:
[----:B------:R-:W-:-:S04]  /*02b0*/  MOV R2, 0xfffffffe ;  /* 0xfffffffe00027802 */ /* 0x000fc80000000f00 */
[----:B------:R-:W-:-:S04]  /*02c0*/  VIADDMNMX.U32 R3, R3, R2, 0x2, PT ;  /* 0x0000000203037446 */ /* 0x000fc80003800002 */
[----:B------:R-:W-:-:S04]  /*02d0*/  SHF.L.U32 R4, R3, 0x2, RZ ;  /* 0x0000000203047819 */ /* 0x000fc800000006ff */
[----:B------:R-:W0:Y:S02]  /*02e0*/  LDC R2, c[0x2][R4+0xc] ;  /* 0x0080030004027b82 */ /* 0x000e240000000800 */
[----:B0-----:R-:W-:-:S04]  /*02f0*/  SHF.R.S32.HI R3, RZ, 0x1f, R2 ;  /* 0x0000001fff037819 */ /* 0x001fc80000011402 */
.L_x_8:
[----:B------:R-:W-:Y:S05]  /*0300*/  BRX R2 -0x310                               (*"BRANCH_TARGETS .L_x_9,.L_x_10,.L_x_7"*) ;  /* 0xfffffffc023c7949 */ /* 0x000fea000383ffff */
.L_x_10:
[----:B------:R-:W0:Y:S08]  /*0310*/  LDC.64 R4, c[0x0][0x380] ;  /* 0x0000e000ff047b82 */ /* 0x000e300000000a00 */
[----:B------:R-:W1:Y:S08]  /*0320*/  LDC.64 R6, c[0x0][0x388] ;  /* 0x0000e200ff067b82 */ /* 0x000e700000000a00 */
[----:B------:R-:W2:Y:S01]  /*0330*/  LDC.64 R2, c[0x0][0x390] ;  /* 0x0000e400ff027b82 */ /* 0x000ea20000000a00 */
[----:B0-----:R-:W-:-:S07]  /*0340*/  IMAD.WIDE R4, R0, 0x4, R4 ;  /* 0x0000000400047825 */ /* 0x001fce00078e0204 */
[----:B------:R-:W0:Y:S01]  /*0350*/  LDC.64 R8, c[0x0][0x398] ;  /* 0x0000e600ff087b82 */ /* 0x000e220000000a00 */
[----:B------:R-:W3:Y:S01]  /*0360*/  LDG.E R4, desc[UR4][R4.64] ;  /* 0x0000000404047981 */ /* 0x000ee2000c1e1900 */
[----:B-1----:R-:W-:-:S06]  /*0370*/  IMAD.WIDE R6, R0, 0x4, R6 ;  /* 0x0000000400067825 */ /* 0x002fcc00078e0206 */
[----:B------:R-:W3:Y:S01]  /*0380*/  LDG.E R7, desc[UR4][R6.64] ;  /* 0x0000000406077981 */ /* 0x000ee2000c1e1900 */
[----:B--2---:R-:W-:-:S06]  /*0390*/  IMAD.WIDE R2, R0, 0x4, R2 ;  /* 0x0000000400027825 */ /* 0x004fcc00078e0202 */
[----:B------:R-:W2:Y:S01]  /*03a0*/  LDG.E R3, desc[UR4][R2.64] ;  /* 0x0000000402037981 */ /* 0x000ea2000c1e1900 */
[----:B0-----:R-:W-:Y:S01]  /*03b0*/  IMAD.WIDE R8, R0, 0x4, R8 ;  /* 0x0000000400087825 */ /* 0x001fe200078e0208 */
[----:B---3--:R-:W-:-:S05]  /*03c0*/  IADD3 R10, PT, PT, R4, R7, RZ ;  /* 0x00000007040a7210 */ /* 0x008fca0007ffe0ff */
[----:B--2---:R-:W-:-:S05]  /*03d0*/  IMAD R11, R3, R10, -R4 ;  /* 0x0000000a030b7224 */ /* 0x004fca00078e0a04 */
[----:B------:R-:W-:Y:S01]  /*03e0*/  STG.E desc[UR4][R8.64], R11 ;  /* 0x0000000b08007986 */ /* 0x000fe2000c101904 */
[----:B------:R-:W-:Y:S05]  /*03f0*/  EXIT ;  /* 0x000000000000794d */ /* 0x000fea0003800000 */
.L_x_9:
        /* <DEDUP_REMOVED lines=8> */
[----:B---3--:R-:W-:-:S05]  /*0480*/  IADD3 R9, PT, PT, R2, -R5, RZ ;  /* 0x8000000502097210 */ /* 0x008fca0007ffe0ff */
[----:B------:R0:W-:Y:S02]  /*0490*/  STG.E desc[UR4][R6.64], R9 ;  /* 0x0000000906007986 */ /* 0x0001e4000c101904 */
.L_x_7:
[----:B------:R-:W-:Y:S05]  /*04a0*/  BSYNC.RECONVERGENT B0 ;  /* 0x0000000000007941 */ /* 0x000fea0003800200 */
.L_x_1:
[----:B------:R-:W-:Y:S05]  /*04b0*/  EXIT ;  /* 0x000000000000794d */ /* 0x000fea0003800000 */
.L_x_3:
        /* <DEDUP_REMOVED lines=12> */
.L_x_13:


//--------------------- .nv.shared.reserved.0     --------------------------
	.section	.nv.shared.reserved.0,"aw",@nobits
	.weak		__nv_reservedSMEM_offset_0_alias
	.size		__nv_reservedSMEM_offset_0_alias, 0, 64
	.other		__nv_reservedSMEM_offset_0_alias,@"STO_CUDA_RESERVED_SHARED STV_DEFAULT"
__nv_reservedSMEM_offset_0_alias:
	.zero		0
	.zero		64


//--------------------- .nv.constant0._Z15nestedPTXKernelPiS_i --------------------------
	.section	.nv.constant0._Z15nestedPTXKernelPiS_i,"a",@progbits
	.sectionflags	@""
	.align	4
.nv.constant0._Z15nestedPTXKernelPiS_i:
	.zero		916


//--------------------- .nv.constant0._Z16kernelCallingPTXPiS_S_S_i --------------------------
	.section	.nv.constant0._Z16kernelCallingPTXPiS_S_S_i,"a",@progbits
	.sectionflags	@""
	.align	4
.nv.constant0._Z16kernelCallingPTXPiS_S_S_i:
	.zero		932


//--------------------- SYMBOLS --------------------------

	.type		.nv.reservedSmem.offset0,@object
	.size		.nv.reservedSmem.offset0,0x4
